//
// Generated by NVIDIA NVVM Compiler
//
// Compiler Build ID: CL-36424714
// Cuda compilation tools, release 13.0, V13.0.88
// Based on NVVM 20.0.0
//

.version 9.0
.target sm_100
.address_size 64

	// .globl	_Z5sgemmPfS_S_iff

.visible .entry _Z5sgemmPfS_S_iff(
	.param .u64 .ptr .align 1 _Z5sgemmPfS_S_iff_param_0,
	.param .u64 .ptr .align 1 _Z5sgemmPfS_S_iff_param_1,
	.param .u64 .ptr .align 1 _Z5sgemmPfS_S_iff_param_2,
	.param .u32 _Z5sgemmPfS_S_iff_param_3,
	.param .f32 _Z5sgemmPfS_S_iff_param_4,
	.param .f32 _Z5sgemmPfS_S_iff_param_5
)
{
	.reg .pred 	%p<10>;
	.reg .b32 	%r<40>;
	.reg .b32 	%f<74>;
	.reg .b64 	%rd<67>;

	ld.param.u64 	%rd14, [_Z5sgemmPfS_S_iff_param_0];
	ld.param.u64 	%rd15, [_Z5sgemmPfS_S_iff_param_1];
	ld.param.u32 	%r18, [_Z5sgemmPfS_S_iff_param_3];
	cvta.to.global.u64 	%rd1, %rd15;
	cvta.to.global.u64 	%rd2, %rd14;
	mov.u32 	%r19, %ctaid.x;
	mov.u32 	%r20, %ntid.x;
	mov.u32 	%r21, %tid.x;
	mad.lo.s32 	%r1, %r19, %r20, %r21;
	mov.u32 	%r22, %ctaid.y;
	mov.u32 	%r23, %ntid.y;
	mov.u32 	%r24, %tid.y;
	mad.lo.s32 	%r2, %r22, %r23, %r24;
	max.s32 	%r25, %r2, %r1;
	setp.ge.s32 	%p1, %r25, %r18;
	@%p1 bra 	$L__BB0_13;
	mul.lo.s32 	%r3, %r18, %r2;
	and.b32  	%r4, %r18, 7;
	setp.lt.u32 	%p2, %r18, 8;
	mov.f32 	%f73, 0f00000000;
	mov.b32 	%r38, 0;
	@%p2 bra 	$L__BB0_4;
	and.b32  	%r38, %r18, 2147483640;
	neg.s32 	%r36, %r38;
	mul.wide.s32 	%rd16, %r18, 4;
	add.s64 	%rd3, %rd1, %rd16;
	shl.b32 	%r7, %r18, 3;
	mul.wide.s32 	%rd17, %r18, 8;
	add.s64 	%rd4, %rd1, %rd17;
	mul.wide.s32 	%rd18, %r18, 12;
	add.s64 	%rd5, %rd1, %rd18;
	mul.wide.s32 	%rd19, %r18, 16;
	add.s64 	%rd6, %rd1, %rd19;
	mul.wide.s32 	%rd20, %r18, 20;
	add.s64 	%rd7, %rd1, %rd20;
	mul.wide.s32 	%rd21, %r18, 24;
	add.s64 	%rd8, %rd1, %rd21;
	mul.wide.s32 	%rd22, %r18, 28;
	add.s64 	%rd9, %rd1, %rd22;
	mul.wide.u32 	%rd23, %r3, 4;
	add.s64 	%rd24, %rd23, %rd2;
	add.s64 	%rd66, %rd24, 16;
	mov.f32 	%f73, 0f00000000;
	mov.u32 	%r35, %r1;
$L__BB0_3:
	.pragma "nounroll";
	mul.wide.s32 	%rd25, %r35, 4;
	add.s64 	%rd26, %rd3, %rd25;
	add.s64 	%rd27, %rd4, %rd25;
	add.s64 	%rd28, %rd5, %rd25;
	add.s64 	%rd29, %rd6, %rd25;
	add.s64 	%rd30, %rd7, %rd25;
	add.s64 	%rd31, %rd8, %rd25;
	add.s64 	%rd32, %rd9, %rd25;
	add.s64 	%rd33, %rd1, %rd25;
	ld.global.f32 	%f18, [%rd66+-16];
	ld.global.f32 	%f19, [%rd33];
	fma.rn.f32 	%f20, %f18, %f19, %f73;
	ld.global.f32 	%f21, [%rd66+-12];
	ld.global.f32 	%f22, [%rd26];
	fma.rn.f32 	%f23, %f21, %f22, %f20;
	ld.global.f32 	%f24, [%rd66+-8];
	ld.global.f32 	%f25, [%rd27];
	fma.rn.f32 	%f26, %f24, %f25, %f23;
	ld.global.f32 	%f27, [%rd66+-4];
	ld.global.f32 	%f28, [%rd28];
	fma.rn.f32 	%f29, %f27, %f28, %f26;
	ld.global.f32 	%f30, [%rd66];
	ld.global.f32 	%f31, [%rd29];
	fma.rn.f32 	%f32, %f30, %f31, %f29;
	ld.global.f32 	%f33, [%rd66+4];
	ld.global.f32 	%f34, [%rd30];
	fma.rn.f32 	%f35, %f33, %f34, %f32;
	ld.global.f32 	%f36, [%rd66+8];
	ld.global.f32 	%f37, [%rd31];
	fma.rn.f32 	%f38, %f36, %f37, %f35;
	ld.global.f32 	%f39, [%rd66+12];
	ld.global.f32 	%f40, [%rd32];
	fma.rn.f32 	%f73, %f39, %f40, %f38;
	add.s32 	%r36, %r36, 8;
	add.s32 	%r35, %r35, %r7;
	add.s64 	%rd66, %rd66, 32;
	setp.ne.s32 	%p3, %r36, 0;
	@%p3 bra 	$L__BB0_3;
$L__BB0_4:
	setp.eq.s32 	%p4, %r4, 0;
	@%p4 bra 	$L__BB0_12;
	and.b32  	%r13, %r18, 3;
	setp.lt.u32 	%p5, %r4, 4;
	@%p5 bra 	$L__BB0_7;
	add.s32 	%r27, %r38, %r3;
	mul.wide.u32 	%rd34, %r27, 4;
	add.s64 	%rd35, %rd2, %rd34;
	ld.global.f32 	%f42, [%rd35];
	mad.lo.s32 	%r28, %r38, %r18, %r1;
	mul.wide.s32 	%rd36, %r28, 4;
	add.s64 	%rd37, %rd1, %rd36;
	ld.global.f32 	%f43, [%rd37];
	fma.rn.f32 	%f44, %f42, %f43, %f73;
	cvt.u64.u32 	%rd38, %r3;
	cvt.u64.u32 	%rd39, %r38;
	add.s64 	%rd40, %rd39, %rd38;
	shl.b64 	%rd41, %rd40, 2;
	add.s64 	%rd42, %rd2, %rd41;
	ld.global.f32 	%f45, [%rd42+4];
	mul.wide.s32 	%rd43, %r18, 4;
	add.s64 	%rd44, %rd37, %rd43;
	ld.global.f32 	%f46, [%rd44];
	fma.rn.f32 	%f47, %f45, %f46, %f44;
	ld.global.f32 	%f48, [%rd42+8];
	add.s64 	%rd45, %rd44, %rd43;
	ld.global.f32 	%f49, [%rd45];
	fma.rn.f32 	%f50, %f48, %f49, %f47;
	ld.global.f32 	%f51, [%rd42+12];
	add.s64 	%rd46, %rd45, %rd43;
	ld.global.f32 	%f52, [%rd46];
	fma.rn.f32 	%f73, %f51, %f52, %f50;
	add.s32 	%r38, %r38, 4;
$L__BB0_7:
	setp.eq.s32 	%p6, %r13, 0;
	@%p6 bra 	$L__BB0_12;
	setp.eq.s32 	%p7, %r13, 1;
	@%p7 bra 	$L__BB0_10;
	add.s32 	%r29, %r38, %r3;
	mul.wide.u32 	%rd47, %r29, 4;
	add.s64 	%rd48, %rd2, %rd47;
	ld.global.f32 	%f54, [%rd48];
	mad.lo.s32 	%r30, %r38, %r18, %r1;
	mul.wide.s32 	%rd49, %r30, 4;
	add.s64 	%rd50, %rd1, %rd49;
	ld.global.f32 	%f55, [%rd50];
	fma.rn.f32 	%f56, %f54, %f55, %f73;
	cvt.u64.u32 	%rd51, %r3;
	cvt.u64.u32 	%rd52, %r38;
	add.s64 	%rd53, %rd52, %rd51;
	shl.b64 	%rd54, %rd53, 2;
	add.s64 	%rd55, %rd2, %rd54;
	ld.global.f32 	%f57, [%rd55+4];
	mul.wide.s32 	%rd56, %r18, 4;
	add.s64 	%rd57, %rd50, %rd56;
	ld.global.f32 	%f58, [%rd57];
	fma.rn.f32 	%f73, %f57, %f58, %f56;
	add.s32 	%r38, %r38, 2;
$L__BB0_10:
	and.b32  	%r31, %r18, 1;
	setp.eq.b32 	%p8, %r31, 1;
	not.pred 	%p9, %p8;
	@%p9 bra 	$L__BB0_12;
	add.s32 	%r32, %r38, %r3;
	mul.wide.u32 	%rd58, %r32, 4;
	add.s64 	%rd59, %rd2, %rd58;
	ld.global.f32 	%f59, [%rd59];
	mad.lo.s32 	%r33, %r38, %r18, %r1;
	mul.wide.s32 	%rd60, %r33, 4;
	add.s64 	%rd61, %rd1, %rd60;
	ld.global.f32 	%f60, [%rd61];
	fma.rn.f32 	%f73, %f59, %f60, %f73;
$L__BB0_12:
	ld.param.f32 	%f65, [_Z5sgemmPfS_S_iff_param_5];
	ld.param.f32 	%f64, [_Z5sgemmPfS_S_iff_param_4];
	ld.param.u64 	%rd65, [_Z5sgemmPfS_S_iff_param_2];
	add.s32 	%r34, %r3, %r1;
	cvta.to.global.u64 	%rd62, %rd65;
	mul.wide.s32 	%rd63, %r34, 4;
	add.s64 	%rd64, %rd62, %rd63;
	ld.global.f32 	%f61, [%rd64];
	mul.f32 	%f62, %f65, %f61;
	fma.rn.f32 	%f63, %f64, %f73, %f62;
	st.global.f32 	[%rd64], %f63;
$L__BB0_13:
	ret;

}


// ===== COMPILED SASS (sm_100) =====

	.target	sm_100

	.elftype	@"ET_EXEC"


//--------------------- .note.nv.tkinfo           --------------------------
	.section	.note.nv.tkinfo,"",@"SHT_NOTE"
	.sectionflags	@"SHF_NOTE_NV_TKINFO"
	.tkinfo
        /*0018*/ 	.word	0x00000002
        /*0030*/ 	.string	""
        /*0030*/ 	.string	"ptxas"
        /*0030*/ 	.string	"Cuda compilation tools, release 13.0, V13.0.88"
        /*0030*/ 	.string	"Build cuda_13.0.r13.0/compiler.36424714_0"
        /*0030*/ 	.string	"-arch sm_100 -m 64 "



//--------------------- .note.nv.cuinfo           --------------------------
	.section	.note.nv.cuinfo,"",@"SHT_NOTE"
	.sectionflags	@"SHF_NOTE_NV_CUINFO"
        /*0018*/ 	.short	0x0002
        /*001a*/ 	.short	0x0064
        /*001c*/ 	.short	0x0082
	.zero		2


//--------------------- .nv.info                  --------------------------
	.section	.nv.info,"",@"SHT_CUDA_INFO"
	.align	4


	//----- nvinfo : EIATTR_REGCOUNT
	.align		4
        /*0000*/ 	.byte	0x04, 0x2f
        /*0002*/ 	.short	(.L_1 - .L_0)
	.align		4
.L_0:
        /*0004*/ 	.word	index@(_Z5sgemmPfS_S_iff)
        /*0008*/ 	.word	0x0000001e


	//----- nvinfo : EIATTR_FRAME_SIZE
	.align		4
.L_1:
        /*000c*/ 	.byte	0x04, 0x11
        /*000e*/ 	.short	(.L_3 - .L_2)
	.align		4
.L_2:
        /*0010*/ 	.word	index@(_Z5sgemmPfS_S_iff)
        /*0014*/ 	.word	0x00000000


	//----- nvinfo : EIATTR_MIN_STACK_SIZE
	.align		4
.L_3:
        /*0018*/ 	.byte	0x04, 0x12
        /*001a*/ 	.short	(.L_5 - .L_4)
	.align		4
.L_4:
        /*001c*/ 	.word	index@(_Z5sgemmPfS_S_iff)
        /*0020*/ 	.word	0x00000000
.L_5:


//--------------------- .nv.compat                --------------------------
	.section	.nv.compat,"",@"SHT_CUDA_COMPAT_INFO"
	.align	4
        /*0000*/ 	.byte	0x02, 0x09, 0x00, 0x00, 0x02, 0x02, 0x01, 0x00, 0x02, 0x05, 0x05, 0x00, 0x03, 0x07, 0x01, 0x01
        /*0010*/ 	.byte	0x02, 0x03, 0x00, 0x00, 0x02, 0x06, 0x01, 0x00, 0x04, 0x0b, 0x08, 0x00, 0x09, 0x00, 0x00, 0x00
        /*0020*/ 	.byte	0x00, 0x00, 0x00, 0x00


//--------------------- .nv.info._Z5sgemmPfS_S_iff --------------------------
	.section	.nv.info._Z5sgemmPfS_S_iff,"",@"SHT_CUDA_INFO"
	.sectionflags	@""
	.align	4


	//----- nvinfo : EIATTR_CUDA_API_VERSION
	.align		4
        /*0000*/ 	.byte	0x04, 0x37
        /*0002*/ 	.short	(.L_7 - .L_6)
.L_6:
        /*0004*/ 	.word	0x00000082


	//----- nvinfo : EIATTR_KPARAM_INFO
	.align		4
.L_7:
        /*0008*/ 	.byte	0x04, 0x17
        /*000a*/ 	.short	(.L_9 - .L_8)
.L_8:
        /*000c*/ 	.word	0x00000000
        /*0010*/ 	.short	0x0005
        /*0012*/ 	.short	0x0020
        /*0014*/ 	.byte	0x00, 0xf0, 0x11, 0x00


	//----- nvinfo : EIATTR_KPARAM_INFO
	.align		4
.L_9:
        /*0018*/ 	.byte	0x04, 0x17
        /*001a*/ 	.short	(.L_11 - .L_10)
.L_10:
        /*001c*/ 	.word	0x00000000
        /*0020*/ 	.short	0x0004
        /*0022*/ 	.short	0x001c
        /*0024*/ 	.byte	0x00, 0xf0, 0x11, 0x00


	//----- nvinfo : EIATTR_KPARAM_INFO
	.align		4
.L_11:
        /*0028*/ 	.byte	0x04, 0x17
        /*002a*/ 	.short	(.L_13 - .L_12)
.L_12:
        /*002c*/ 	.word	0x00000000
        /*0030*/ 	.short	0x0003
        /*0032*/ 	.short	0x0018
        /*0034*/ 	.byte	0x00, 0xf0, 0x11, 0x00


	//----- nvinfo : EIATTR_KPARAM_INFO
	.align		4
.L_13:
        /*0038*/ 	.byte	0x04, 0x17
        /*003a*/ 	.short	(.L_15 - .L_14)
.L_14:
        /*003c*/ 	.word	0x00000000
        /*0040*/ 	.short	0x0002
        /*0042*/ 	.short	0x0010
        /*0044*/ 	.byte	0x00, 0xf5, 0x21, 0x00


	//----- nvinfo : EIATTR_KPARAM_INFO
	.align		4
.L_15:
        /*0048*/ 	.byte	0x04, 0x17
        /*004a*/ 	.short	(.L_17 - .L_16)
.L_16:
        /*004c*/ 	.word	0x00000000
        /*0050*/ 	.short	0x0001
        /*0052*/ 	.short	0x0008
        /*0054*/ 	.byte	0x00, 0xf5, 0x21, 0x00


	//----- nvinfo : EIATTR_KPARAM_INFO
	.align		4
.L_17:
        /*0058*/ 	.byte	0x04, 0x17
        /*005a*/ 	.short	(.L_19 - .L_18)
.L_18:
        /*005c*/ 	.word	0x00000000
        /*0060*/ 	.short	0x0000
        /*0062*/ 	.short	0x0000
        /*0064*/ 	.byte	0x00, 0xf5, 0x21, 0x00


	//----- nvinfo : EIATTR_SPARSE_MMA_MASK
	.align		4
.L_19:
        /*0068*/ 	.byte	0x03, 0x50
        /*006a*/ 	.short	0x0000


	//----- nvinfo : EIATTR_MAXREG_COUNT
	.align		4
        /*006c*/ 	.byte	0x03, 0x1b
        /*006e*/ 	.short	0x00ff


	//----- nvinfo : EIATTR_MERCURY_ISA_VERSION
	.align		4
        /*0070*/ 	.byte	0x03, 0x5f
        /*0072*/ 	.short	0x0101


	//----- nvinfo : EIATTR_VRC_CTA_INIT_COUNT
	.align		4
        /*0074*/ 	.byte	0x02, 0x4a
	.zero		1
	.zero		1


	//----- nvinfo : EIATTR_EXIT_INSTR_OFFSETS
	.align		4
        /*0078*/ 	.byte	0x04, 0x1c
        /*007a*/ 	.short	(.L_21 - .L_20)


	//   ....[0]....
.L_20:
        /*007c*/ 	.word	0x000000c0


	//   ....[1]....
        /*0080*/ 	.word	0x00000ae0


	//----- nvinfo : EIATTR_CBANK_PARAM_SIZE
	.align		4
.L_21:
        /*0084*/ 	.byte	0x03, 0x19
        /*0086*/ 	.short	0x0024


	//----- nvinfo : EIATTR_PARAM_CBANK
	.align		4
        /*0088*/ 	.byte	0x04, 0x0a
        /*008a*/ 	.short	(.L_23 - .L_22)
	.align		4
.L_22:
        /*008c*/ 	.word	index@(.nv.constant0._Z5sgemmPfS_S_iff)
        /*0090*/ 	.short	0x0380
        /*0092*/ 	.short	0x0024


	//----- nvinfo : EIATTR_SW_WAR
	.align		4
.L_23:
        /*0094*/ 	.byte	0x04, 0x36
        /*0096*/ 	.short	(.L_25 - .L_24)
.L_24:
        /*0098*/ 	.word	0x00000008
.L_25:


//--------------------- .nv.callgraph             --------------------------
	.section	.nv.callgraph,"",@"SHT_CUDA_CALLGRAPH"
	.align	4
	.sectionentsize	8
	.align		4
        /*0000*/ 	.word	0x00000000
	.align		4
        /*0004*/ 	.word	0xffffffff
	.align		4
        /*0008*/ 	.word	0x00000000
	.align		4
        /*000c*/ 	.word	0xfffffffe
	.align		4
        /*0010*/ 	.word	0x00000000
	.align		4
        /*0014*/ 	.word	0xfffffffd
	.align		4
        /*0018*/ 	.word	0x00000000
	.align		4
        /*001c*/ 	.word	0xfffffffc


//--------------------- .text._Z5sgemmPfS_S_iff   --------------------------
	.section	.text._Z5sgemmPfS_S_iff,"ax",@progbits
	.align	128
        .global         _Z5sgemmPfS_S_iff
        .type           _Z5sgemmPfS_S_iff,@function
        .size           _Z5sgemmPfS_S_iff,(.L_x_5 - _Z5sgemmPfS_S_iff)
        .other          _Z5sgemmPfS_S_iff,@"STO_CUDA_ENTRY STV_DEFAULT"
_Z5sgemmPfS_S_iff:
.text._Z5sgemmPfS_S_iff:
[----:B------:R-:W-:Y:S01]  /*0000*/  LDC R1, c[0x0][0x37c] ;  /* 0x0000df00ff017b82 */ /* 0x000fe20000000800 */
[----:B------:R-:W0:Y:S07]  /*0010*/  S2R R3, SR_TID.X ;  /* 0x0000000000037919 */ /* 0x000e2e0000002100 */
[----:B------:R-:W0:Y:S01]  /*0020*/  LDC R0, c[0x0][0x360] ;  /* 0x0000d800ff007b82 */ /* 0x000e220000000800 */
[----:B------:R-:W1:Y:S01]  /*0030*/  LDCU UR20, c[0x0][0x398] ;  /* 0x00007300ff1477ac */ /* 0x000e620008000800 */
[----:B------:R-:W2:Y:S06]  /*0040*/  S2R R2, SR_TID.Y ;  /* 0x0000000000027919 */ /* 0x000eac0000002200 */
[----:B------:R-:W0:Y:S08]  /*0050*/  S2UR UR4, SR_CTAID.X ;  /* 0x00000000000479c3 */ /* 0x000e300000002500 */
[----:B------:R-:W2:Y:S08]  /*0060*/  S2UR UR5, SR_CTAID.Y ;  /* 0x00000000000579c3 */ /* 0x000eb00000002600 */
[----:B------:R-:W2:Y:S01]  /*0070*/  LDC R13, c[0x0][0x364] ;  /* 0x0000d900ff0d7b82 */ /* 0x000ea20000000800 */
[----:B0-----:R-:W-:-:S02]  /*0080*/  IMAD R0, R0, UR4, R3 ;  /* 0x0000000400007c24 */ /* 0x001fc4000f8e0203 */
[----:B--2---:R-:W-:-:S05]  /*0090*/  IMAD R13, R13, UR5, R2 ;  /* 0x000000050d0d7c24 */ /* 0x004fca000f8e0202 */
[----:B------:R-:W-:-:S04]  /*00a0*/  VIMNMX R2, PT, PT, R0, R13, !PT ;  /* 0x0000000d00027248 */ /* 0x000fc80007fe0100 */
[----:B-1----:R-:W-:-:S13]  /*00b0*/  ISETP.GE.AND P0, PT, R2, UR20, PT ;  /* 0x0000001402007c0c */ /* 0x002fda000bf06270 */
[----:B------:R-:W-:Y:S05]  /*00c0*/  @P0 EXIT ;  /* 0x000000000000094d */ /* 0x000fea0003800000 */
[----:B------:R-:W-:Y:S01]  /*00d0*/  UISETP.GE.U32.AND UP0, UPT, UR20, 0x8, UPT ;  /* 0x000000081400788c */ /* 0x000fe2000bf06070 */
[----:B------:R-:W-:Y:S02]  /*00e0*/  HFMA2 R12, -RZ, RZ, 0, 0 ;  /* 0x00000000ff0c7431 */ /* 0x000fe400000001ff */
[----:B------:R-:W-:Y:S01]  /*00f0*/  IMAD R13, R13, UR20, RZ ;  /* 0x000000140d0d7c24 */ /* 0x000fe2000f8e02ff */
[----:B------:R-:W-:Y:S01]  /*0100*/  UMOV UR4, URZ ;  /* 0x000000ff00047c82 */ /* 0x000fe20008000000 */
[----:B------:R-:W0:Y:S04]  /*0110*/  LDCU.64 UR18, c[0x0][0x358] ;  /* 0x00006b00ff1277ac */ /* 0x000e280008000a00 */
[----:B------:R-:W-:Y:S05]  /*0120*/  BRA.U !UP0, `(.L_x_0) ;  /* 0x0000000508047547 */ /* 0x000fea000b800000 */
[----:B------:R-:W1:Y:S01]  /*0130*/  LDCU.128 UR24, c[0x0][0x380] ;  /* 0x00007000ff1877ac */ /* 0x000e620008000c00 */
[----:B------:R-:W-:Y:S02]  /*0140*/  MOV R12, RZ ;  /* 0x000000ff000c7202 */ /* 0x000fe40000000f00 */
[----:B------:R-:W-:Y:S01]  /*0150*/  MOV R14, R0 ;  /* 0x00000000000e7202 */ /* 0x000fe20000000f00 */
[----:B------:R-:W-:-:S04]  /*0160*/  ULOP3.LUT UR4, UR20, 0x7ffffff8, URZ, 0xc0, !UPT ;  /* 0x7ffffff814047892 */ /* 0x000fc8000f8ec0ff */
[----:B------:R-:W-:Y:S01]  /*0170*/  UIADD3 UR5, UPT, UPT, -UR4, URZ, URZ ;  /* 0x000000ff04057290 */ /* 0x000fe2000fffe1ff */
[----:B-1----:R-:W-:Y:S01]  /*0180*/  MOV R2, UR24 ;  /* 0x0000001800027c02 */ /* 0x002fe20008000f00 */
[----:B------:R-:W-:Y:S01]  /*0190*/  UIMAD.WIDE UR6, UR20, 0x8, UR26 ;  /* 0x00000008140678a5 */ /* 0x000fe2000f8e021a */
[----:B------:R-:W-:Y:S01]  /*01a0*/  MOV R3, UR25 ;  /* 0x0000001900037c02 */ /* 0x000fe20008000f00 */
[----:B------:R-:W-:Y:S02]  /*01b0*/  UIMAD.WIDE UR8, UR20, 0xc, UR26 ;  /* 0x0000000c140878a5 */ /* 0x000fe4000f8e021a */
[----:B------:R-:W-:Y:S01]  /*01c0*/  UIMAD.WIDE UR10, UR20, 0x10, UR26 ;  /* 0x00000010140a78a5 */ /* 0x000fe2000f8e021a */
[----:B------:R-:W-:Y:S01]  /*01d0*/  IMAD.WIDE.U32 R2, R13, 0x4, R2 ;  /* 0x000000040d027825 */ /* 0x000fe200078e0002 */
[----:B------:R-:W-:Y:S02]  /*01e0*/  UIMAD.WIDE UR12, UR20, 0x14, UR26 ;  /* 0x00000014140c78a5 */ /* 0x000fe4000f8e021a */
[----:B------:R-:W-:Y:S01]  /*01f0*/  UIMAD.WIDE UR14, UR20, 0x18, UR26 ;  /* 0x00000018140e78a5 */ /* 0x000fe2000f8e021a */
[----:B------:R-:W-:Y:S01]  /*0200*/  IADD3 R2, P0, PT, R2, 0x10, RZ ;  /* 0x0000001002027810 */ /* 0x000fe20007f1e0ff */
[----:B------:R-:W-:-:S03]  /*0210*/  UIMAD.WIDE UR16, UR20, 0x1c, UR26 ;  /* 0x0000001c141078a5 */ /* 0x000fc6000f8e021a */
[----:B------:R-:W-:-:S09]  /*0220*/  IADD3.X R3, PT, PT, RZ, R3, RZ, P0, !PT ;  /* 0x00000003ff037210 */ /* 0x000fd200007fe4ff */
.L_x_1:
[----:B------:R-:W-:Y:S01]  /*0230*/  UIMAD.WIDE UR22, UR20, 0x4, UR26 ;  /* 0x00000004141678a5 */ /* 0x000fe2000f8e021a */
[----:B------:R-:W-:Y:S01]  /*0240*/  MOV R23, 0x4 ;  /* 0x0000000400177802 */ /* 0x000fe20000000f00 */
[----:B------:R-:W-:Y:S01]  /*0250*/  HFMA2 R25, -RZ, RZ, 0, 2.384185791015625e-07 ;  /* 0x00000004ff197431 */ /* 0x000fe200000001ff */
[----:B0-----:R-:W2:Y:S03]  /*0260*/  LDG.E R21, desc[UR18][R2.64+-0x10] ;  /* 0xfffff01202157981 */ /* 0x001ea6000c1e1900 */
[----:B------:R-:W-:Y:S01]  /*0270*/  IMAD.WIDE R22, R14, R23, UR26 ;  /* 0x0000001a0e167e25 */ /* 0x000fe2000f8e0217 */
[----:B------:R-:W-:-:S03]  /*0280*/  MOV R8, UR22 ;  /* 0x0000001600087c02 */ /* 0x000fc60008000f00 */
[----:B------:R-:W-:Y:S01]  /*0290*/  HFMA2 R5, -RZ, RZ, 0, 2.384185791015625e-07 ;  /* 0x00000004ff057431 */ /* 0x000fe200000001ff */
[----:B------:R-:W-:Y:S01]  /*02a0*/  MOV R11, 0x4 ;  /* 0x00000004000b7802 */ /* 0x000fe20000000f00 */
[----:B------:R-:W-:Y:S01]  /*02b0*/  IMAD.U32 R9, RZ, RZ, UR23 ;  /* 0x00000017ff097e24 */ /* 0x000fe2000f8e00ff */
[----:B------:R-:W3:Y:S01]  /*02c0*/  LDG.E R19, desc[UR18][R2.64+-0xc] ;  /* 0xfffff41202137981 */ /* 0x000ee2000c1e1900 */
[----:B------:R-:W-:-:S03]  /*02d0*/  IMAD.WIDE R8, R14, 0x4, R8 ;  /* 0x000000040e087825 */ /* 0x000fc600078e0208 */
[----:B------:R-:W2:Y:S01]  /*02e0*/  LDG.E R22, desc[UR18][R22.64] ;  /* 0x0000001216167981 */ /* 0x000ea2000c1e1900 */
[----:B------:R-:W-:-:S03]  /*02f0*/  IMAD.WIDE R24, R14, R25, UR6 ;  /* 0x000000060e187e25 */ /* 0x000fc6000f8e0219 */
[----:B------:R0:W3:Y:S01]  /*0300*/  LDG.E R20, desc[UR18][R8.64] ;  /* 0x0000001208147981 */ /* 0x0000e2000c1e1900 */
[----:B------:R-:W-:Y:S01]  /*0310*/  MOV R7, 0x4 ;  /* 0x0000000400077802 */ /* 0x000fe20000000f00 */
[C---:B------:R-:W-:Y:S02]  /*0320*/  IMAD.WIDE R10, R14.reuse, R11, UR8 ;  /* 0x000000080e0a7e25 */ /* 0x040fe4000f8e020b */
[----:B------:R-:W4:Y:S04]  /*0330*/  LDG.E R18, desc[UR18][R24.64] ;  /* 0x0000001218127981 */ /* 0x000f28000c1e1900 */
[----:B------:R-:W4:Y:S01]  /*0340*/  LDG.E R17, desc[UR18][R2.64+-0x8] ;  /* 0xfffff81202117981 */ /* 0x000f22000c1e1900 */
[----:B0-----:R-:W-:Y:S02]  /*0350*/  HFMA2 R9, -RZ, RZ, 0, 2.384185791015625e-07 ;  /* 0x00000004ff097431 */ /* 0x001fe400000001ff */
[C---:B------:R-:W-:Y:S01]  /*0360*/  IMAD.WIDE R4, R14.reuse, R5, UR10 ;  /* 0x0000000a0e047e25 */ /* 0x040fe2000f8e0205 */
[----:B------:R0:W5:Y:S04]  /*0370*/  LDG.E R16, desc[UR18][R10.64] ;  /* 0x000000120a107981 */ /* 0x000168000c1e1900 */
[----:B------:R-:W5:Y:S01]  /*0380*/  LDG.E R15, desc[UR18][R2.64+-0x4] ;  /* 0xfffffc12020f7981 */ /* 0x000f62000c1e1900 */
[----:B------:R-:W-:Y:S01]  /*0390*/  IMAD.WIDE R6, R14, R7, UR12 ;  /* 0x0000000c0e067e25 */ /* 0x000fe2000f8e0207 */
[----:B------:R-:W-:-:S02]  /*03a0*/  MOV R27, 0x4 ;  /* 0x00000004001b7802 */ /* 0x000fc40000000f00 */
[----:B------:R1:W5:Y:S01]  /*03b0*/  LDG.E R4, desc[UR18][R4.64] ;  /* 0x0000001204047981 */ /* 0x000362000c1e1900 */
[----:B------:R-:W-:-:S03]  /*03c0*/  IMAD.WIDE R8, R14, R9, UR14 ;  /* 0x0000000e0e087e25 */ /* 0x000fc6000f8e0209 */
[----:B------:R-:W5:Y:S01]  /*03d0*/  LDG.E R23, desc[UR18][R2.64] ;  /* 0x0000001202177981 */ /* 0x000f62000c1e1900 */
[----:B0-----:R-:W-:-:S03]  /*03e0*/  IMAD.WIDE R10, R14, R27, UR16 ;  /* 0x000000100e0a7e25 */ /* 0x001fc6000f8e021b */
[----:B------:R-:W5:Y:S04]  /*03f0*/  LDG.E R7, desc[UR18][R6.64] ;  /* 0x0000001206077981 */ /* 0x000f68000c1e1900 */
[----:B------:R-:W5:Y:S04]  /*0400*/  LDG.E R24, desc[UR18][R2.64+0x4] ;  /* 0x0000041202187981 */ /* 0x000f68000c1e1900 */
[----:B------:R-:W5:Y:S04]  /*0410*/  LDG.E R8, desc[UR18][R8.64] ;  /* 0x0000001208087981 */ /* 0x000f68000c1e1900 */
[----:B------:R-:W5:Y:S04]  /*0420*/  LDG.E R25, desc[UR18][R2.64+0x8] ;  /* 0x0000081202197981 */ /* 0x000f68000c1e1900 */
[----:B------:R-:W5:Y:S04]  /*0430*/  LDG.E R10, desc[UR18][R10.64] ;  /* 0x000000120a0a7981 */ /* 0x000f68000c1e1900 */
[----:B------:R0:W5:Y:S01]  /*0440*/  LDG.E R27, desc[UR18][R2.64+0xc] ;  /* 0x00000c12021b7981 */ /* 0x000162000c1e1900 */
[----:B------:R-:W-:-:S04]  /*0450*/  UIADD3 UR5, UPT, UPT, UR5, 0x8, URZ ;  /* 0x0000000805057890 */ /* 0x000fc8000fffe0ff */
[----:B------:R-:W-:Y:S01]  /*0460*/  UISETP.NE.AND UP0, UPT, UR5, URZ, UPT ;  /* 0x000000ff0500728c */ /* 0x000fe2000bf05270 */
[----:B-1----:R-:W-:Y:S01]  /*0470*/  IMAD.U32 R5, RZ, RZ, UR20 ;  /* 0x00000014ff057e24 */ /* 0x002fe2000f8e00ff */
[----:B0-----:R-:W-:-:S04]  /*0480*/  IADD3 R2, P0, PT, R2, 0x20, RZ ;  /* 0x0000002002027810 */ /* 0x001fc80007f1e0ff */
[----:B------:R-:W-:Y:S02]  /*0490*/  LEA R14, R5, R14, 0x3 ;  /* 0x0000000e050e7211 */ /* 0x000fe400078e18ff */
[----:B------:R-:W-:Y:S01]  /*04a0*/  IADD3.X R3, PT, PT, RZ, R3, RZ, P0, !PT ;  /* 0x00000003ff037210 */ /* 0x000fe200007fe4ff */
[----:B--2---:R-:W-:-:S04]  /*04b0*/  FFMA R22, R21, R22, R12 ;  /* 0x0000001615167223 */ /* 0x004fc8000000000c */
[----:B---3--:R-:W-:-:S04]  /*04c0*/  FFMA R20, R19, R20, R22 ;  /* 0x0000001413147223 */ /* 0x008fc80000000016 */
[----:B----4-:R-:W-:-:S04]  /*04d0*/  FFMA R18, R17, R18, R20 ;  /* 0x0000001211127223 */ /* 0x010fc80000000014 */
[----:B-----5:R-:W-:-:S04]  /*04e0*/  FFMA R16, R15, R16, R18 ;  /* 0x000000100f107223 */ /* 0x020fc80000000012 */
[----:B------:R-:W-:-:S04]  /*04f0*/  FFMA R23, R23, R4, R16 ;  /* 0x0000000417177223 */ /* 0x000fc80000000010 */
[----:B------:R-:W-:-:S04]  /*0500*/  FFMA R24, R24, R7, R23 ;  /* 0x0000000718187223 */ /* 0x000fc80000000017 */
[----:B------:R-:W-:-:S04]  /*0510*/  FFMA R8, R25, R8, R24 ;  /* 0x0000000819087223 */ /* 0x000fc80000000018 */
[----:B------:R-:W-:Y:S01]  /*0520*/  FFMA R12, R27, R10, R8 ;  /* 0x0000000a1b0c7223 */ /* 0x000fe20000000008 */
[----:B------:R-:W-:Y:S06]  /*0530*/  BRA.U UP0, `(.L_x_1) ;  /* 0xfffffffd003c7547 */ /* 0x000fec000b83ffff */
.L_x_0:
[----:B------:R-:W-:-:S04]  /*0540*/  ULOP3.LUT UR6, UR20, 0x7, URZ, 0xc0, !UPT ;  /* 0x0000000714067892 */ /* 0x000fc8000f8ec0ff */
[----:B------:R-:W-:-:S09]  /*0550*/  UISETP.NE.AND UP0, UPT, UR6, URZ, UPT ;  /* 0x000000ff0600728c */ /* 0x000fd2000bf05270 */
[----:B------:R-:W-:Y:S05]  /*0560*/  BRA.U !UP0, `(.L_x_2) ;  /* 0x0000000508387547 */ /* 0x000fea000b800000 */
[----:B------:R-:W-:Y:S02]  /*0570*/  UISETP.GE.U32.AND UP0, UPT, UR6, 0x4, UPT ;  /* 0x000000040600788c */ /* 0x000fe4000bf06070 */
[----:B------:R-:W-:-:S04]  /*0580*/  ULOP3.LUT UR5, UR20, 0x3, URZ, 0xc0, !UPT ;  /* 0x0000000314057892 */ /* 0x000fc8000f8ec0ff */
[----:B------:R-:W-:-:S03]  /*0590*/  UISETP.NE.AND UP1, UPT, UR5, URZ, UPT ;  /* 0x000000ff0500728c */ /* 0x000fc6000bf25270 */
[----:B------:R-:W-:Y:S08]  /*05a0*/  BRA.U !UP0, `(.L_x_3) ;  /* 0x00000001087c7547 */ /* 0x000ff0000b800000 */
[----:B------:R-:W1:Y:S01]  /*05b0*/  LDC.64 R6, c[0x0][0x388] ;  /* 0x0000e200ff067b82 */ /* 0x000e620000000a00 */
[----:B------:R-:W2:Y:S01]  /*05c0*/  LDCU.64 UR6, c[0x0][0x380] ;  /* 0x00007000ff0677ac */ /* 0x000ea20008000a00 */
[----:B------:R-:W-:Y:S02]  /*05d0*/  MOV R9, UR4 ;  /* 0x0000000400097c02 */ /* 0x000fe40008000f00 */
[C---:B------:R-:W-:Y:S02]  /*05e0*/  IADD3 R3, PT, PT, R13.reuse, UR4, RZ ;  /* 0x000000040d037c10 */ /* 0x040fe4000fffe0ff */
[----:B------:R-:W-:Y:S01]  /*05f0*/  IADD3 R10, P0, PT, R13, UR4, RZ ;  /* 0x000000040d0a7c10 */ /* 0x000fe2000ff1e0ff */
[----:B------:R-:W-:Y:S01]  /*0600*/  IMAD R9, R9, UR20, R0 ;  /* 0x0000001409097c24 */ /* 0x000fe2000f8e0200 */
[----:B------:R-:W3:Y:S01]  /*0610*/  LDC.64 R4, c[0x0][0x380] ;  /* 0x0000e000ff047b82 */ /* 0x000ee20000000a00 */
[----:B------:R-:W-:Y:S01]  /*0620*/  MOV R11, UR20 ;  /* 0x00000014000b7c02 */ /* 0x000fe20008000f00 */
[----:B------:R-:W-:-:S02]  /*0630*/  IMAD.U32 R15, RZ, RZ, UR20 ;  /* 0x00000014ff0f7e24 */ /* 0x000fc4000f8e00ff */
[----:B-1----:R-:W-:Y:S01]  /*0640*/  IMAD.WIDE R6, R9, 0x4, R6 ;  /* 0x0000000409067825 */ /* 0x002fe200078e0206 */
[----:B------:R-:W-:-:S05]  /*0650*/  MOV R9, UR20 ;  /* 0x0000001400097c02 */ /* 0x000fca0008000f00 */
[----:B------:R-:W-:Y:S02]  /*0660*/  IMAD.WIDE R8, R9, 0x4, R6 ;  /* 0x0000000409087825 */ /* 0x000fe400078e0206 */
[----:B0-----:R-:W4:Y:S02]  /*0670*/  LDG.E R6, desc[UR18][R6.64] ;  /* 0x0000001206067981 */ /* 0x001f24000c1e1900 */
[----:B---3--:R-:W-:Y:S01]  /*0680*/  IMAD.WIDE.U32 R4, R3, 0x4, R4 ;  /* 0x0000000403047825 */ /* 0x008fe200078e0004 */
[----:B------:R-:W-:Y:S01]  /*0690*/  IADD3.X R3, PT, PT, RZ, RZ, RZ, P0, !PT ;  /* 0x000000ffff037210 */ /* 0x000fe200007fe4ff */
[----:B------:R-:W3:Y:S01]  /*06a0*/  LDG.E R17, desc[UR18][R8.64] ;  /* 0x0000001208117981 */ /* 0x000ee2000c1e1900 */
[----:B--2---:R-:W-:-:S03]  /*06b0*/  LEA R2, P0, R10, UR6, 0x2 ;  /* 0x000000060a027c11 */ /* 0x004fc6000f8010ff */
[----:B------:R-:W4:Y:S01]  /*06c0*/  LDG.E R5, desc[UR18][R4.64] ;  /* 0x0000001204057981 */ /* 0x000f22000c1e1900 */
[----:B------:R-:W-:Y:S01]  /*06d0*/  LEA.HI.X R3, R10, UR7, R3, 0x2, P0 ;  /* 0x000000070a037c11 */ /* 0x000fe200080f1403 */
[----:B------:R-:W-:-:S04]  /*06e0*/  IMAD.WIDE R10, R11, 0x4, R8 ;  /* 0x000000040b0a7825 */ /* 0x000fc800078e0208 */
[----:B------:R-:W3:Y:S01]  /*06f0*/  LDG.E R16, desc[UR18][R2.64+0x4] ;  /* 0x0000041202107981 */ /* 0x000ee2000c1e1900 */
[----:B------:R-:W-:-:S03]  /*0700*/  IMAD.WIDE R14, R15, 0x4, R10 ;  /* 0x000000040f0e7825 */ /* 0x000fc600078e020a */
[----:B------:R-:W2:Y:S04]  /*0710*/  LDG.E R19, desc[UR18][R10.64] ;  /* 0x000000120a137981 */ /* 0x000ea8000c1e1900 */
[----:B------:R-:W2:Y:S04]  /*0720*/  LDG.E R18, desc[UR18][R2.64+0x8] ;  /* 0x0000081202127981 */ /* 0x000ea8000c1e1900 */
[----:B------:R-:W5:Y:S04]  /*0730*/  LDG.E R20, desc[UR18][R2.64+0xc] ;  /* 0x00000c1202147981 */ /* 0x000f68000c1e1900 */
[----:B------:R-:W5:Y:S01]  /*0740*/  LDG.E R14, desc[UR18][R14.64] ;  /* 0x000000120e0e7981 */ /* 0x000f62000c1e1900 */
[----:B------:R-:W-:Y:S01]  /*0750*/  UIADD3 UR4, UPT, UPT, UR4, 0x4, URZ ;  /* 0x0000000404047890 */ /* 0x000fe2000fffe0ff */
[----:B----4-:R-:W-:-:S04]  /*0760*/  FFMA R5, R5, R6, R12 ;  /* 0x0000000605057223 */ /* 0x010fc8000000000c */
[----:B---3--:R-:W-:-:S04]  /*0770*/  FFMA R5, R16, R17, R5 ;  /* 0x0000001110057223 */ /* 0x008fc80000000005 */
[----:B--2---:R-:W-:-:S04]  /*0780*/  FFMA R5, R18, R19, R5 ;  /* 0x0000001312057223 */ /* 0x004fc80000000005 */
[----:B-----5:R-:W-:-:S07]  /*0790*/  FFMA R12, R20, R14, R5 ;  /* 0x0000000e140c7223 */ /* 0x020fce0000000005 */
.L_x_3:
[----:B------:R-:W-:Y:S05]  /*07a0*/  BRA.U !UP1, `(.L_x_2) ;  /* 0x0000000109a87547 */ /* 0x000fea000b800000 */
[----:B------:R-:W-:Y:S01]  /*07b0*/  UISETP.NE.AND UP0, UPT, UR5, 0x1, UPT ;  /* 0x000000010500788c */ /* 0x000fe2000bf05270 */
[----:B------:R-:W-:Y:S01]  /*07c0*/  MOV R7, UR4 ;  /* 0x0000000400077c02 */ /* 0x000fe20008000f00 */
[----:B------:R-:W-:Y:S02]  /*07d0*/  ULOP3.LUT UR5, UR20, 0x1, URZ, 0xc0, !UPT ;  /* 0x0000000114057892 */ /* 0x000fe4000f8ec0ff */
[----:B------:R-:W-:Y:S02]  /*07e0*/  IMAD.U32 R15, RZ, RZ, UR20 ;  /* 0x00000014ff0f7e24 */ /* 0x000fe4000f8e00ff */
[----:B------:R-:W-:Y:S01]  /*07f0*/  UISETP.NE.U32.AND UP1, UPT, UR5, 0x1, UPT ;  /* 0x000000010500788c */ /* 0x000fe2000bf25070 */
[----:B------:R-:W-:-:S04]  /*0800*/  PLOP3.LUT P1, PT, PT, PT, UP0, 0x80, 0x8 ;  /* 0x000000000008781c */ /* 0x000fc80003f2f008 */
[----:B------:R-:W1:Y:S01]  /*0810*/  @UP0 LDCU.128 UR8, c[0x0][0x380] ;  /* 0x00007000ff0807ac */ /* 0x000e620008000c00 */
[----:B------:R-:W-:Y:S01]  /*0820*/  PLOP3.LUT P0, PT, PT, PT, UP1, 0x80, 0x8 ;  /* 0x000000000008781c */ /* 0x000fe20003f0f018 */
[----:B------:R-:W2:Y:S04]  /*0830*/  @UP0 LDCU.64 UR6, c[0x0][0x380] ;  /* 0x00007000ff0607ac */ /* 0x000ea80008000a00 */
[----:B------:R-:W3:Y:S03]  /*0840*/  @!UP1 LDCU.128 UR12, c[0x0][0x380] ;  /* 0x00007000ff0c97ac */ /* 0x000ee60008000c00 */
[C---:B------:R-:W-:Y:S02]  /*0850*/  @P1 IADD3 R3, PT, PT, R13.reuse, UR4, RZ ;  /* 0x000000040d031c10 */ /* 0x040fe4000fffe0ff */
[----:B------:R-:W-:Y:S01]  /*0860*/  @P1 IADD3 R6, P2, PT, R13, UR4, RZ ;  /* 0x000000040d061c10 */ /* 0x000fe2000ff5e0ff */
[----:B------:R-:W-:Y:S01]  /*0870*/  @UP0 UIADD3 UR4, UPT, UPT, UR4, 0x2, URZ ;  /* 0x0000000204040890 */ /* 0x000fe2000fffe0ff */
[----:B-1----:R-:W-:-:S02]  /*0880*/  MOV R10, UR8 ;  /* 0x00000008000a7c02 */ /* 0x002fc40008000f00 */
[----:B------:R-:W-:Y:S02]  /*0890*/  MOV R11, UR9 ;  /* 0x00000009000b7c02 */ /* 0x000fe40008000f00 */
[----:B------:R-:W-:Y:S02]  /*08a0*/  MOV R4, UR10 ;  /* 0x0000000a00047c02 */ /* 0x000fe40008000f00 */
[----:B------:R-:W-:Y:S01]  /*08b0*/  MOV R5, UR11 ;  /* 0x0000000b00057c02 */ /* 0x000fe20008000f00 */
[----:B------:R-:W-:-:S04]  /*08c0*/  @P1 IMAD.WIDE.U32 R10, R3, 0x4, R10 ;  /* 0x00000004030a1825 */ /* 0x000fc800078e000a */
[----:B------:R-:W-:Y:S01]  /*08d0*/  @P1 IMAD R3, R7, UR20, R0 ;  /* 0x0000001407031c24 */ /* 0x000fe2000f8e0200 */
[----:B------:R-:W-:Y:S01]  /*08e0*/  @P1 IADD3.X R7, PT, PT, RZ, RZ, RZ, P2, !PT ;  /* 0x000000ffff071210 */ /* 0x000fe200017fe4ff */
[----:B0-----:R-:W4:Y:S01]  /*08f0*/  @P1 LDG.E R11, desc[UR18][R10.64] ;  /* 0x000000120a0b1981 */ /* 0x001f22000c1e1900 */
[C---:B--2---:R-:W-:Y:S01]  /*0900*/  @P1 LEA R2, P2, R6.reuse, UR6, 0x2 ;  /* 0x0000000606021c11 */ /* 0x044fe2000f8410ff */
[----:B------:R-:W-:Y:S01]  /*0910*/  @P1 IMAD.WIDE R4, R3, 0x4, R4 ;  /* 0x0000000403041825 */ /* 0x000fe200078e0204 */
[----:B------:R-:W-:Y:S02]  /*0920*/  MOV R19, UR4 ;  /* 0x0000000400137c02 */ /* 0x000fe40008000f00 */
[----:B------:R-:W-:Y:S02]  /*0930*/  @P1 LEA.HI.X R3, R6, UR7, R7, 0x2, P2 ;  /* 0x0000000706031c11 */ /* 0x000fe400090f1407 */
[----:B---3--:R-:W-:Y:S01]  /*0940*/  MOV R6, UR12 ;  /* 0x0000000c00067c02 */ /* 0x008fe20008000f00 */
[----:B------:R-:W-:Y:S01]  /*0950*/  @P1 IMAD.WIDE R14, R15, 0x4, R4 ;  /* 0x000000040f0e1825 */ /* 0x000fe200078e0204 */
[----:B------:R-:W-:Y:S01]  /*0960*/  MOV R7, UR13 ;  /* 0x0000000d00077c02 */ /* 0x000fe20008000f00 */
[----:B------:R-:W4:Y:S01]  /*0970*/  @P1 LDG.E R4, desc[UR18][R4.64] ;  /* 0x0000001204041981 */ /* 0x000f22000c1e1900 */
[----:B------:R-:W-:Y:S01]  /*0980*/  @!P0 IADD3 R17, PT, PT, R13, UR4, RZ ;  /* 0x000000040d118c10 */ /* 0x000fe2000fffe0ff */
[----:B------:R-:W-:Y:S01]  /*0990*/  @!P0 IMAD R19, R19, UR20, R0 ;  /* 0x0000001413138c24 */ /* 0x000fe2000f8e0200 */
[----:B------:R-:W-:Y:S01]  /*09a0*/  MOV R8, UR14 ;  /* 0x0000000e00087c02 */ /* 0x000fe20008000f00 */
[----:B------:R-:W2:Y:S01]  /*09b0*/  @P1 LDG.E R14, desc[UR18][R14.64] ;  /* 0x000000120e0e1981 */ /* 0x000ea2000c1e1900 */
[----:B------:R-:W-:Y:S01]  /*09c0*/  MOV R9, UR15 ;  /* 0x0000000f00097c02 */ /* 0x000fe20008000f00 */
[----:B------:R-:W-:-:S02]  /*09d0*/  @!P0 IMAD.WIDE.U32 R6, R17, 0x4, R6 ;  /* 0x0000000411068825 */ /* 0x000fc400078e0006 */
[----:B------:R-:W2:Y:S02]  /*09e0*/  @P1 LDG.E R2, desc[UR18][R2.64+0x4] ;  /* 0x0000041202021981 */ /* 0x000ea4000c1e1900 */
[----:B------:R-:W-:Y:S02]  /*09f0*/  @!P0 IMAD.WIDE R8, R19, 0x4, R8 ;  /* 0x0000000413088825 */ /* 0x000fe400078e0208 */
[----:B------:R-:W3:Y:S04]  /*0a00*/  @!P0 LDG.E R7, desc[UR18][R6.64] ;  /* 0x0000001206078981 */ /* 0x000ee8000c1e1900 */
[----:B------:R-:W3:Y:S01]  /*0a10*/  @!P0 LDG.E R8, desc[UR18][R8.64] ;  /* 0x0000001208088981 */ /* 0x000ee2000c1e1900 */
[----:B----4-:R-:W-:-:S04]  /*0a20*/  @P1 FFMA R11, R11, R4, R12 ;  /* 0x000000040b0b1223 */ /* 0x010fc8000000000c */
[----:B--2---:R-:W-:-:S04]  /*0a30*/  @P1 FFMA R12, R2, R14, R11 ;  /* 0x0000000e020c1223 */ /* 0x004fc8000000000b */
[----:B---3--:R-:W-:-:S07]  /*0a40*/  @!P0 FFMA R12, R7, R8, R12 ;  /* 0x00000008070c8223 */ /* 0x008fce000000000c */
.L_x_2:
[----:B------:R-:W1:Y:S01]  /*0a50*/  LDC.64 R2, c[0x0][0x390] ;  /* 0x0000e400ff027b82 */ /* 0x000e620000000a00 */
[----:B------:R-:W-:Y:S01]  /*0a60*/  IADD3 R13, PT, PT, R0, R13, RZ ;  /* 0x0000000d000d7210 */ /* 0x000fe20007ffe0ff */
[----:B------:R-:W2:Y:S01]  /*0a70*/  LDCU UR4, c[0x0][0x3a0] ;  /* 0x00007400ff0477ac */ /* 0x000ea20008000800 */
[----:B------:R-:W3:Y:S03]  /*0a80*/  LDCU UR5, c[0x0][0x39c] ;  /* 0x00007380ff0577ac */ /* 0x000ee60008000800 */
[----:B-1----:R-:W-:-:S05]  /*0a90*/  IMAD.WIDE R2, R13, 0x4, R2 ;  /* 0x000000040d027825 */ /* 0x002fca00078e0202 */
[----:B0-----:R-:W2:Y:S02]  /*0aa0*/  LDG.E R0, desc[UR18][R2.64] ;  /* 0x0000001202007981 */ /* 0x001ea4000c1e1900 */
[----:B--2---:R-:W-:-:S04]  /*0ab0*/  FMUL R5, R0, UR4 ;  /* 0x0000000400057c20 */ /* 0x004fc80008400000 */
[----:B---3--:R-:W-:-:S05]  /*0ac0*/  FFMA R5, R12, UR5, R5 ;  /* 0x000000050c057c23 */ /* 0x008fca0008000005 */
[----:B------:R-:W-:Y:S01]  /*0ad0*/  STG.E desc[UR18][R2.64], R5 ;  /* 0x0000000502007986 */ /* 0x000fe2000c101912 */
[----:B------:R-:W-:Y:S05]  /*0ae0*/  EXIT ;  /* 0x000000000000794d */ /* 0x000fea0003800000 */
.L_x_4:
[----:B------:R-:W-:-:S00]  /*0af0*/  BRA `(.L_x_4) ;  /* 0xfffffffc00fc7947 */ /* 0x000fc0000383ffff */
[----:B------:R-:W-:-:S00]  /*0b00*/  NOP ;  /* 0x0000000000007918 */ /* 0x000fc00000000000 */
[----:B------:R-:W-:-:S00]  /*0b10*/  NOP ;  /* 0x0000000000007918 */ /* 0x000fc00000000000 */
[----:B------:R-:W-:-:S00]  /*0b20*/  NOP ;  /* 0x0000000000007918 */ /* 0x000fc00000000000 */
[----:B------:R-:W-:-:S00]  /*0b30*/  NOP ;  /* 0x0000000000007918 */ /* 0x000fc00000000000 */
[----:B------:R-:W-:-:S00]  /*0b40*/  NOP ;  /* 0x0000000000007918 */ /* 0x000fc00000000000 */
[----:B------:R-:W-:-:S00]  /*0b50*/  NOP ;  /* 0x0000000000007918 */ /* 0x000fc00000000000 */
[----:B------:R-:W-:-:S00]  /*0b60*/  NOP ;  /* 0x0000000000007918 */ /* 0x000fc00000000000 */
[----:B------:R-:W-:-:S00]  /*0b70*/  NOP ;  /* 0x0000000000007918 */ /* 0x000fc00000000000 */
.L_x_5:


//--------------------- .nv.shared.reserved.0     --------------------------
	.section	.nv.shared.reserved.0,"aw",@nobits
	.weak		__nv_reservedSMEM_offset_0_alias
	.size		__nv_reservedSMEM_offset_0_alias, 0, 64
	.other		__nv_reservedSMEM_offset_0_alias,@"STO_CUDA_RESERVED_SHARED STV_DEFAULT"
__nv_reservedSMEM_offset_0_alias:
	.zero		0
	.zero		64


//--------------------- .nv.constant0._Z5sgemmPfS_S_iff --------------------------
	.section	.nv.constant0._Z5sgemmPfS_S_iff,"a",@progbits
	.sectionflags	@""
	.align	4
.nv.constant0._Z5sgemmPfS_S_iff:
	.zero		932


//--------------------- SYMBOLS --------------------------

	.type		.nv.reservedSmem.offset0,@object
	.size		.nv.reservedSmem.offset0,0x4
